//
// Generated by NVIDIA NVVM Compiler
//
// Compiler Build ID: CL-36424714
// Cuda compilation tools, release 13.0, V13.0.88
// Based on NVVM 20.0.0
//

.version 9.0
.target sm_100
.address_size 64

	// .globl	_Z5add_diPfS_S_

.visible .entry _Z5add_diPfS_S_(
	.param .u32 _Z5add_diPfS_S__param_0,
	.param .u64 .ptr .align 1 _Z5add_diPfS_S__param_1,
	.param .u64 .ptr .align 1 _Z5add_diPfS_S__param_2,
	.param .u64 .ptr .align 1 _Z5add_diPfS_S__param_3
)
{
	.reg .pred 	%p<2>;
	.reg .b32 	%r<6>;
	.reg .b32 	%f<4>;
	.reg .b64 	%rd<11>;

	ld.param.u32 	%r2, [_Z5add_diPfS_S__param_0];
	ld.param.u64 	%rd1, [_Z5add_diPfS_S__param_1];
	ld.param.u64 	%rd2, [_Z5add_diPfS_S__param_2];
	ld.param.u64 	%rd3, [_Z5add_diPfS_S__param_3];
	mov.u32 	%r3, %tid.x;
	mov.u32 	%r4, %ctaid.x;
	mov.u32 	%r5, %ntid.x;
	mad.lo.s32 	%r1, %r4, %r5, %r3;
	setp.ge.s32 	%p1, %r1, %r2;
	@%p1 bra 	$L__BB0_2;
	cvta.to.global.u64 	%rd4, %rd1;
	cvta.to.global.u64 	%rd5, %rd2;
	cvta.to.global.u64 	%rd6, %rd3;
	mul.wide.s32 	%rd7, %r1, 4;
	add.s64 	%rd8, %rd4, %rd7;
	ld.global.f32 	%f1, [%rd8];
	add.s64 	%rd9, %rd5, %rd7;
	ld.global.f32 	%f2, [%rd9];
	add.f32 	%f3, %f1, %f2;
	add.s64 	%rd10, %rd6, %rd7;
	st.global.f32 	[%rd10], %f3;
$L__BB0_2:
	ret;

}


// ===== COMPILED SASS (sm_100) =====

	.target	sm_100

	.elftype	@"ET_EXEC"


//--------------------- .note.nv.tkinfo           --------------------------
	.section	.note.nv.tkinfo,"",@"SHT_NOTE"
	.sectionflags	@"SHF_NOTE_NV_TKINFO"
	.tkinfo
        /*0018*/ 	.word	0x00000002
        /*0030*/ 	.string	""
        /*0030*/ 	.string	"ptxas"
        /*0030*/ 	.string	"Cuda compilation tools, release 13.0, V13.0.88"
        /*0030*/ 	.string	"Build cuda_13.0.r13.0/compiler.36424714_0"
        /*0030*/ 	.string	"-arch sm_100 -m 64 "



//--------------------- .note.nv.cuinfo           --------------------------
	.section	.note.nv.cuinfo,"",@"SHT_NOTE"
	.sectionflags	@"SHF_NOTE_NV_CUINFO"
        /*0018*/ 	.short	0x0002
        /*001a*/ 	.short	0x0064
        /*001c*/ 	.short	0x0082
	.zero		2


//--------------------- .nv.info                  --------------------------
	.section	.nv.info,"",@"SHT_CUDA_INFO"
	.align	4


	//----- nvinfo : EIATTR_REGCOUNT
	.align		4
        /*0000*/ 	.byte	0x04, 0x2f
        /*0002*/ 	.short	(.L_1 - .L_0)
	.align		4
.L_0:
        /*0004*/ 	.word	index@(_Z5add_diPfS_S_)
        /*0008*/ 	.word	0x0000000c


	//----- nvinfo : EIATTR_FRAME_SIZE
	.align		4
.L_1:
        /*000c*/ 	.byte	0x04, 0x11
        /*000e*/ 	.short	(.L_3 - .L_2)
	.align		4
.L_2:
        /*0010*/ 	.word	index@(_Z5add_diPfS_S_)
        /*0014*/ 	.word	0x00000000


	//----- nvinfo : EIATTR_MIN_STACK_SIZE
	.align		4
.L_3:
        /*0018*/ 	.byte	0x04, 0x12
        /*001a*/ 	.short	(.L_5 - .L_4)
	.align		4
.L_4:
        /*001c*/ 	.word	index@(_Z5add_diPfS_S_)
        /*0020*/ 	.word	0x00000000
.L_5:


//--------------------- .nv.compat                --------------------------
	.section	.nv.compat,"",@"SHT_CUDA_COMPAT_INFO"
	.align	4
        /*0000*/ 	.byte	0x02, 0x09, 0x00, 0x00, 0x02, 0x02, 0x01, 0x00, 0x02, 0x05, 0x05, 0x00, 0x03, 0x07, 0x01, 0x01
        /*0010*/ 	.byte	0x02, 0x03, 0x00, 0x00, 0x02, 0x06, 0x01, 0x00, 0x04, 0x0b, 0x08, 0x00, 0x09, 0x00, 0x00, 0x00
        /*0020*/ 	.byte	0x00, 0x00, 0x00, 0x00


//--------------------- .nv.info._Z5add_diPfS_S_  --------------------------
	.section	.nv.info._Z5add_diPfS_S_,"",@"SHT_CUDA_INFO"
	.sectionflags	@""
	.align	4


	//----- nvinfo : EIATTR_CUDA_API_VERSION
	.align		4
        /*0000*/ 	.byte	0x04, 0x37
        /*0002*/ 	.short	(.L_7 - .L_6)
.L_6:
        /*0004*/ 	.word	0x00000082


	//----- nvinfo : EIATTR_KPARAM_INFO
	.align		4
.L_7:
        /*0008*/ 	.byte	0x04, 0x17
        /*000a*/ 	.short	(.L_9 - .L_8)
.L_8:
        /*000c*/ 	.word	0x00000000
        /*0010*/ 	.short	0x0003
        /*0012*/ 	.short	0x0018
        /*0014*/ 	.byte	0x00, 0xf5, 0x21, 0x00


	//----- nvinfo : EIATTR_KPARAM_INFO
	.align		4
.L_9:
        /*0018*/ 	.byte	0x04, 0x17
        /*001a*/ 	.short	(.L_11 - .L_10)
.L_10:
        /*001c*/ 	.word	0x00000000
        /*0020*/ 	.short	0x0002
        /*0022*/ 	.short	0x0010
        /*0024*/ 	.byte	0x00, 0xf5, 0x21, 0x00


	//----- nvinfo : EIATTR_KPARAM_INFO
	.align		4
.L_11:
        /*0028*/ 	.byte	0x04, 0x17
        /*002a*/ 	.short	(.L_13 - .L_12)
.L_12:
        /*002c*/ 	.word	0x00000000
        /*0030*/ 	.short	0x0001
        /*0032*/ 	.short	0x0008
        /*0034*/ 	.byte	0x00, 0xf5, 0x21, 0x00


	//----- nvinfo : EIATTR_KPARAM_INFO
	.align		4
.L_13:
        /*0038*/ 	.byte	0x04, 0x17
        /*003a*/ 	.short	(.L_15 - .L_14)
.L_14:
        /*003c*/ 	.word	0x00000000
        /*0040*/ 	.short	0x0000
        /*0042*/ 	.short	0x0000
        /*0044*/ 	.byte	0x00, 0xf0, 0x11, 0x00


	//----- nvinfo : EIATTR_SPARSE_MMA_MASK
	.align		4
.L_15:
        /*0048*/ 	.byte	0x03, 0x50
        /*004a*/ 	.short	0x0000


	//----- nvinfo : EIATTR_MAXREG_COUNT
	.align		4
        /*004c*/ 	.byte	0x03, 0x1b
        /*004e*/ 	.short	0x00ff


	//----- nvinfo : EIATTR_MERCURY_ISA_VERSION
	.align		4
        /*0050*/ 	.byte	0x03, 0x5f
        /*0052*/ 	.short	0x0101


	//----- nvinfo : EIATTR_VRC_CTA_INIT_COUNT
	.align		4
        /*0054*/ 	.byte	0x02, 0x4a
	.zero		1
	.zero		1


	//----- nvinfo : EIATTR_EXIT_INSTR_OFFSETS
	.align		4
        /*0058*/ 	.byte	0x04, 0x1c
        /*005a*/ 	.short	(.L_17 - .L_16)


	//   ....[0]....
.L_16:
        /*005c*/ 	.word	0x00000070


	//   ....[1]....
        /*0060*/ 	.word	0x00000130


	//----- nvinfo : EIATTR_CBANK_PARAM_SIZE
	.align		4
.L_17:
        /*0064*/ 	.byte	0x03, 0x19
        /*0066*/ 	.short	0x0020


	//----- nvinfo : EIATTR_PARAM_CBANK
	.align		4
        /*0068*/ 	.byte	0x04, 0x0a
        /*006a*/ 	.short	(.L_19 - .L_18)
	.align		4
.L_18:
        /*006c*/ 	.word	index@(.nv.constant0._Z5add_diPfS_S_)
        /*0070*/ 	.short	0x0380
        /*0072*/ 	.short	0x0020


	//----- nvinfo : EIATTR_SW_WAR
	.align		4
.L_19:
        /*0074*/ 	.byte	0x04, 0x36
        /*0076*/ 	.short	(.L_21 - .L_20)
.L_20:
        /*0078*/ 	.word	0x00000008
.L_21:


//--------------------- .nv.callgraph             --------------------------
	.section	.nv.callgraph,"",@"SHT_CUDA_CALLGRAPH"
	.align	4
	.sectionentsize	8
	.align		4
        /*0000*/ 	.word	0x00000000
	.align		4
        /*0004*/ 	.word	0xffffffff
	.align		4
        /*0008*/ 	.word	0x00000000
	.align		4
        /*000c*/ 	.word	0xfffffffe
	.align		4
        /*0010*/ 	.word	0x00000000
	.align		4
        /*0014*/ 	.word	0xfffffffd
	.align		4
        /*0018*/ 	.word	0x00000000
	.align		4
        /*001c*/ 	.word	0xfffffffc


//--------------------- .text._Z5add_diPfS_S_     --------------------------
	.section	.text._Z5add_diPfS_S_,"ax",@progbits
	.align	128
        .global         _Z5add_diPfS_S_
        .type           _Z5add_diPfS_S_,@function
        .size           _Z5add_diPfS_S_,(.L_x_1 - _Z5add_diPfS_S_)
        .other          _Z5add_diPfS_S_,@"STO_CUDA_ENTRY STV_DEFAULT"
_Z5add_diPfS_S_:
.text._Z5add_diPfS_S_:
[----:B------:R-:W-:Y:S01]  /*0000*/  LDC R1, c[0x0][0x37c] ;  /* 0x0000df00ff017b82 */ /* 0x000fe20000000800 */
[----:B------:R-:W0:Y:S07]  /*0010*/  S2R R9, SR_TID.X ;  /* 0x0000000000097919 */ /* 0x000e2e0000002100 */
[----:B------:R-:W0:Y:S01]  /*0020*/  S2UR UR4, SR_CTAID.X ;  /* 0x00000000000479c3 */ /* 0x000e220000002500 */
[----:B------:R-:W1:Y:S07]  /*0030*/  LDCU UR5, c[0x0][0x380] ;  /* 0x00007000ff0577ac */ /* 0x000e6e0008000800 */
[----:B------:R-:W0:Y:S02]  /*0040*/  LDC R0, c[0x0][0x360] ;  /* 0x0000d800ff007b82 */ /* 0x000e240000000800 */
[----:B0-----:R-:W-:-:S05]  /*0050*/  IMAD R9, R0, UR4, R9 ;  /* 0x0000000400097c24 */ /* 0x001fca000f8e0209 */
[----:B-1----:R-:W-:-:S13]  /*0060*/  ISETP.GE.AND P0, PT, R9, UR5, PT ;  /* 0x0000000509007c0c */ /* 0x002fda000bf06270 */
[----:B------:R-:W-:Y:S05]  /*0070*/  @P0 EXIT ;  /* 0x000000000000094d */ /* 0x000fea0003800000 */
[----:B------:R-:W0:Y:S01]  /*0080*/  LDC.64 R2, c[0x0][0x388] ;  /* 0x0000e200ff027b82 */ /* 0x000e220000000a00 */
[----:B------:R-:W1:Y:S07]  /*0090*/  LDCU.64 UR4, c[0x0][0x358] ;  /* 0x00006b00ff0477ac */ /* 0x000e6e0008000a00 */
[----:B------:R-:W2:Y:S08]  /*00a0*/  LDC.64 R4, c[0x0][0x390] ;  /* 0x0000e400ff047b82 */ /* 0x000eb00000000a00 */
[----:B------:R-:W3:Y:S01]  /*00b0*/  LDC.64 R6, c[0x0][0x398] ;  /* 0x0000e600ff067b82 */ /* 0x000ee20000000a00 */
[----:B0-----:R-:W-:-:S06]  /*00c0*/  IMAD.WIDE R2, R9, 0x4, R2 ;  /* 0x0000000409027825 */ /* 0x001fcc00078e0202 */
[----:B-1----:R-:W4:Y:S01]  /*00d0*/  LDG.E R2, desc[UR4][R2.64] ;  /* 0x0000000402027981 */ /* 0x002f22000c1e1900 */
[----:B--2---:R-:W-:-:S06]  /*00e0*/  IMAD.WIDE R4, R9, 0x4, R4 ;  /* 0x0000000409047825 */ /* 0x004fcc00078e0204 */
[----:B------:R-:W4:Y:S01]  /*00f0*/  LDG.E R5, desc[UR4][R4.64] ;  /* 0x0000000404057981 */ /* 0x000f22000c1e1900 */
[----:B---3--:R-:W-:-:S04]  /*0100*/  IMAD.WIDE R6, R9, 0x4, R6 ;  /* 0x0000000409067825 */ /* 0x008fc800078e0206 */
[----:B----4-:R-:W-:-:S05]  /*0110*/  FADD R9, R2, R5 ;  /* 0x0000000502097221 */ /* 0x010fca0000000000 */
[----:B------:R-:W-:Y:S01]  /*0120*/  STG.E desc[UR4][R6.64], R9 ;  /* 0x0000000906007986 */ /* 0x000fe2000c101904 */
[----:B------:R-:W-:Y:S05]  /*0130*/  EXIT ;  /* 0x000000000000794d */ /* 0x000fea0003800000 */
.L_x_0:
[----:B------:R-:W-:-:S00]  /*0140*/  BRA `(.L_x_0) ;  /* 0xfffffffc00fc7947 */ /* 0x000fc0000383ffff */
[----:B------:R-:W-:-:S00]  /*0150*/  NOP ;  /* 0x0000000000007918 */ /* 0x000fc00000000000 */
        /* <DEDUP_REMOVED lines=10> */
.L_x_1:


//--------------------- .nv.shared.reserved.0     --------------------------
	.section	.nv.shared.reserved.0,"aw",@nobits
	.weak		__nv_reservedSMEM_offset_0_alias
	.size		__nv_reservedSMEM_offset_0_alias, 0, 64
	.other		__nv_reservedSMEM_offset_0_alias,@"STO_CUDA_RESERVED_SHARED STV_DEFAULT"
__nv_reservedSMEM_offset_0_alias:
	.zero		0
	.zero		64


//--------------------- .nv.constant0._Z5add_diPfS_S_ --------------------------
	.section	.nv.constant0._Z5add_diPfS_S_,"a",@progbits
	.sectionflags	@""
	.align	4
.nv.constant0._Z5add_diPfS_S_:
	.zero		928


//--------------------- SYMBOLS --------------------------

	.type		.nv.reservedSmem.offset0,@object
	.size		.nv.reservedSmem.offset0,0x4
